//
// Generated by NVIDIA NVVM Compiler
//
// Compiler Build ID: CL-36424714
// Cuda compilation tools, release 13.0, V13.0.88
// Based on NVVM 20.0.0
//

.version 9.0
.target sm_100
.address_size 64

	// .globl	_Z7encoderiiPiS_ii

.visible .entry _Z7encoderiiPiS_ii(
	.param .u32 _Z7encoderiiPiS_ii_param_0,
	.param .u32 _Z7encoderiiPiS_ii_param_1,
	.param .u64 .ptr .align 1 _Z7encoderiiPiS_ii_param_2,
	.param .u64 .ptr .align 1 _Z7encoderiiPiS_ii_param_3,
	.param .u32 _Z7encoderiiPiS_ii_param_4,
	.param .u32 _Z7encoderiiPiS_ii_param_5
)
{
	.reg .pred 	%p<13>;
	.reg .b32 	%r<50>;
	.reg .b64 	%rd<14>;

	ld.param.u32 	%r22, [_Z7encoderiiPiS_ii_param_0];
	ld.param.u32 	%r24, [_Z7encoderiiPiS_ii_param_1];
	ld.param.u64 	%rd8, [_Z7encoderiiPiS_ii_param_2];
	ld.param.u64 	%rd7, [_Z7encoderiiPiS_ii_param_3];
	ld.param.u32 	%r25, [_Z7encoderiiPiS_ii_param_4];
	ld.param.u32 	%r23, [_Z7encoderiiPiS_ii_param_5];
	cvta.to.global.u64 	%rd1, %rd8;
	add.s32 	%r26, %r22, %r24;
	add.s32 	%r27, %r26, -1;
	div.s32 	%r1, %r27, %r24;
	mov.u32 	%r28, %ctaid.x;
	mov.u32 	%r29, %ntid.x;
	mul.lo.s32 	%r30, %r28, %r29;
	mov.u32 	%r31, %tid.x;
	mul.lo.s32 	%r32, %r1, %r31;
	mad.lo.s32 	%r2, %r30, %r1, %r32;
	setp.eq.s32 	%p2, %r23, %r25;
	@%p2 bra 	$L__BB0_14;
	add.s32 	%r33, %r2, %r1;
	mul.lo.s32 	%r42, %r23, 10;
	min.s32 	%r4, %r22, %r33;
	setp.gt.s32 	%p1, %r4, %r2;
	add.s32 	%r34, %r42, 9;
	max.s32 	%r5, %r42, %r34;
	add.s64 	%rd2, %rd1, 4;
	cvta.to.global.u64 	%rd3, %rd7;
	not.pred 	%p3, %p1;
$L__BB0_2:
	@%p3 bra 	$L__BB0_13;
	shl.b32 	%r35, %r42, 1;
	mul.wide.s32 	%rd9, %r35, 4;
	add.s64 	%rd4, %rd3, %rd9;
	add.s32 	%r7, %r42, 256;
	mov.u32 	%r49, %r2;
	mov.u32 	%r48, %r2;
$L__BB0_4:
	mul.wide.s32 	%rd10, %r48, 4;
	add.s64 	%rd5, %rd1, %rd10;
	ld.global.u32 	%r10, [%rd5];
	setp.eq.s32 	%p4, %r10, -1;
	@%p4 bra 	$L__BB0_11;
	add.s32 	%r45, %r48, 1;
	max.s32 	%r12, %r4, %r45;
	mov.u32 	%r46, %r48;
$L__BB0_6:
	mov.u32 	%r13, %r45;
	setp.ge.s32 	%p5, %r13, %r4;
	mov.u32 	%r48, %r12;
	@%p5 bra 	$L__BB0_8;
	mul.wide.s32 	%rd11, %r46, 4;
	add.s64 	%rd12, %rd2, %rd11;
	ld.global.u32 	%r36, [%rd12];
	setp.eq.s32 	%p6, %r36, -1;
	add.s32 	%r45, %r13, 1;
	add.s32 	%r46, %r46, 1;
	mov.u32 	%r48, %r13;
	@%p6 bra 	$L__BB0_6;
$L__BB0_8:
	ld.global.u32 	%r37, [%rd4];
	setp.ne.s32 	%p7, %r10, %r37;
	mov.u32 	%r49, %r48;
	@%p7 bra 	$L__BB0_12;
	mul.wide.s32 	%rd13, %r48, 4;
	add.s64 	%rd6, %rd1, %rd13;
	ld.global.u32 	%r38, [%rd6];
	ld.global.u32 	%r39, [%rd4+4];
	setp.ne.s32 	%p8, %r38, %r39;
	setp.eq.s32 	%p9, %r38, -1;
	or.pred  	%p10, %p8, %p9;
	mov.u32 	%r49, %r48;
	@%p10 bra 	$L__BB0_12;
	mov.b32 	%r40, -1;
	st.global.u32 	[%rd5], %r40;
	st.global.u32 	[%rd6], %r7;
	mov.u32 	%r49, %r48;
	bra.uni 	$L__BB0_12;
$L__BB0_11:
	add.s32 	%r48, %r48, 1;
$L__BB0_12:
	max.s32 	%r41, %r48, %r49;
	setp.lt.s32 	%p11, %r41, %r4;
	@%p11 bra 	$L__BB0_4;
$L__BB0_13:
	add.s32 	%r21, %r42, 1;
	setp.ne.s32 	%p12, %r42, %r5;
	mov.u32 	%r42, %r21;
	@%p12 bra 	$L__BB0_2;
$L__BB0_14:
	ret;

}


// ===== COMPILED SASS (sm_100) =====

	.target	sm_100

	.elftype	@"ET_EXEC"


//--------------------- .note.nv.tkinfo           --------------------------
	.section	.note.nv.tkinfo,"",@"SHT_NOTE"
	.sectionflags	@"SHF_NOTE_NV_TKINFO"
	.tkinfo
        /*0018*/ 	.word	0x00000002
        /*0030*/ 	.string	""
        /*0030*/ 	.string	"ptxas"
        /*0030*/ 	.string	"Cuda compilation tools, release 13.0, V13.0.88"
        /*0030*/ 	.string	"Build cuda_13.0.r13.0/compiler.36424714_0"
        /*0030*/ 	.string	"-arch sm_100 -m 64 "



//--------------------- .note.nv.cuinfo           --------------------------
	.section	.note.nv.cuinfo,"",@"SHT_NOTE"
	.sectionflags	@"SHF_NOTE_NV_CUINFO"
        /*0018*/ 	.short	0x0002
        /*001a*/ 	.short	0x0064
        /*001c*/ 	.short	0x0082
	.zero		2


//--------------------- .nv.info                  --------------------------
	.section	.nv.info,"",@"SHT_CUDA_INFO"
	.align	4


	//----- nvinfo : EIATTR_REGCOUNT
	.align		4
        /*0000*/ 	.byte	0x04, 0x2f
        /*0002*/ 	.short	(.L_1 - .L_0)
	.align		4
.L_0:
        /*0004*/ 	.word	index@(_Z7encoderiiPiS_ii)
        /*0008*/ 	.word	0x00000016


	//----- nvinfo : EIATTR_FRAME_SIZE
	.align		4
.L_1:
        /*000c*/ 	.byte	0x04, 0x11
        /*000e*/ 	.short	(.L_3 - .L_2)
	.align		4
.L_2:
        /*0010*/ 	.word	index@(_Z7encoderiiPiS_ii)
        /*0014*/ 	.word	0x00000000


	//----- nvinfo : EIATTR_MIN_STACK_SIZE
	.align		4
.L_3:
        /*0018*/ 	.byte	0x04, 0x12
        /*001a*/ 	.short	(.L_5 - .L_4)
	.align		4
.L_4:
        /*001c*/ 	.word	index@(_Z7encoderiiPiS_ii)
        /*0020*/ 	.word	0x00000000
.L_5:


//--------------------- .nv.compat                --------------------------
	.section	.nv.compat,"",@"SHT_CUDA_COMPAT_INFO"
	.align	4
        /*0000*/ 	.byte	0x02, 0x09, 0x00, 0x00, 0x02, 0x02, 0x01, 0x00, 0x02, 0x05, 0x05, 0x00, 0x03, 0x07, 0x01, 0x01
        /*0010*/ 	.byte	0x02, 0x03, 0x00, 0x00, 0x02, 0x06, 0x01, 0x00, 0x04, 0x0b, 0x08, 0x00, 0x09, 0x00, 0x00, 0x00
        /*0020*/ 	.byte	0x00, 0x00, 0x00, 0x00


//--------------------- .nv.info._Z7encoderiiPiS_ii --------------------------
	.section	.nv.info._Z7encoderiiPiS_ii,"",@"SHT_CUDA_INFO"
	.sectionflags	@""
	.align	4


	//----- nvinfo : EIATTR_CUDA_API_VERSION
	.align		4
        /*0000*/ 	.byte	0x04, 0x37
        /*0002*/ 	.short	(.L_7 - .L_6)
.L_6:
        /*0004*/ 	.word	0x00000082


	//----- nvinfo : EIATTR_KPARAM_INFO
	.align		4
.L_7:
        /*0008*/ 	.byte	0x04, 0x17
        /*000a*/ 	.short	(.L_9 - .L_8)
.L_8:
        /*000c*/ 	.word	0x00000000
        /*0010*/ 	.short	0x0005
        /*0012*/ 	.short	0x001c
        /*0014*/ 	.byte	0x00, 0xf0, 0x11, 0x00


	//----- nvinfo : EIATTR_KPARAM_INFO
	.align		4
.L_9:
        /*0018*/ 	.byte	0x04, 0x17
        /*001a*/ 	.short	(.L_11 - .L_10)
.L_10:
        /*001c*/ 	.word	0x00000000
        /*0020*/ 	.short	0x0004
        /*0022*/ 	.short	0x0018
        /*0024*/ 	.byte	0x00, 0xf0, 0x11, 0x00


	//----- nvinfo : EIATTR_KPARAM_INFO
	.align		4
.L_11:
        /*0028*/ 	.byte	0x04, 0x17
        /*002a*/ 	.short	(.L_13 - .L_12)
.L_12:
        /*002c*/ 	.word	0x00000000
        /*0030*/ 	.short	0x0003
        /*0032*/ 	.short	0x0010
        /*0034*/ 	.byte	0x00, 0xf5, 0x21, 0x00


	//----- nvinfo : EIATTR_KPARAM_INFO
	.align		4
.L_13:
        /*0038*/ 	.byte	0x04, 0x17
        /*003a*/ 	.short	(.L_15 - .L_14)
.L_14:
        /*003c*/ 	.word	0x00000000
        /*0040*/ 	.short	0x0002
        /*0042*/ 	.short	0x0008
        /*0044*/ 	.byte	0x00, 0xf5, 0x21, 0x00


	//----- nvinfo : EIATTR_KPARAM_INFO
	.align		4
.L_15:
        /*0048*/ 	.byte	0x04, 0x17
        /*004a*/ 	.short	(.L_17 - .L_16)
.L_16:
        /*004c*/ 	.word	0x00000000
        /*0050*/ 	.short	0x0001
        /*0052*/ 	.short	0x0004
        /*0054*/ 	.byte	0x00, 0xf0, 0x11, 0x00


	//----- nvinfo : EIATTR_KPARAM_INFO
	.align		4
.L_17:
        /*0058*/ 	.byte	0x04, 0x17
        /*005a*/ 	.short	(.L_19 - .L_18)
.L_18:
        /*005c*/ 	.word	0x00000000
        /*0060*/ 	.short	0x0000
        /*0062*/ 	.short	0x0000
        /*0064*/ 	.byte	0x00, 0xf0, 0x11, 0x00


	//----- nvinfo : EIATTR_SPARSE_MMA_MASK
	.align		4
.L_19:
        /*0068*/ 	.byte	0x03, 0x50
        /*006a*/ 	.short	0x0000


	//----- nvinfo : EIATTR_MAXREG_COUNT
	.align		4
        /*006c*/ 	.byte	0x03, 0x1b
        /*006e*/ 	.short	0x00ff


	//----- nvinfo : EIATTR_MERCURY_ISA_VERSION
	.align		4
        /*0070*/ 	.byte	0x03, 0x5f
        /*0072*/ 	.short	0x0101


	//----- nvinfo : EIATTR_VRC_CTA_INIT_COUNT
	.align		4
        /*0074*/ 	.byte	0x02, 0x4a
	.zero		1
	.zero		1


	//----- nvinfo : EIATTR_EXIT_INSTR_OFFSETS
	.align		4
        /*0078*/ 	.byte	0x04, 0x1c
        /*007a*/ 	.short	(.L_21 - .L_20)


	//   ....[0]....
.L_20:
        /*007c*/ 	.word	0x000001d0


	//   ....[1]....
        /*0080*/ 	.word	0x00000640


	//----- nvinfo : EIATTR_CRS_STACK_SIZE
	.align		4
.L_21:
        /*0084*/ 	.byte	0x04, 0x1e
        /*0086*/ 	.short	(.L_23 - .L_22)
.L_22:
        /*0088*/ 	.word	0x00000000


	//----- nvinfo : EIATTR_CBANK_PARAM_SIZE
	.align		4
.L_23:
        /*008c*/ 	.byte	0x03, 0x19
        /*008e*/ 	.short	0x0020


	//----- nvinfo : EIATTR_PARAM_CBANK
	.align		4
        /*0090*/ 	.byte	0x04, 0x0a
        /*0092*/ 	.short	(.L_25 - .L_24)
	.align		4
.L_24:
        /*0094*/ 	.word	index@(.nv.constant0._Z7encoderiiPiS_ii)
        /*0098*/ 	.short	0x0380
        /*009a*/ 	.short	0x0020


	//----- nvinfo : EIATTR_SW_WAR
	.align		4
.L_25:
        /*009c*/ 	.byte	0x04, 0x36
        /*009e*/ 	.short	(.L_27 - .L_26)
.L_26:
        /*00a0*/ 	.word	0x00000008
.L_27:


//--------------------- .nv.callgraph             --------------------------
	.section	.nv.callgraph,"",@"SHT_CUDA_CALLGRAPH"
	.align	4
	.sectionentsize	8
	.align		4
        /*0000*/ 	.word	0x00000000
	.align		4
        /*0004*/ 	.word	0xffffffff
	.align		4
        /*0008*/ 	.word	0x00000000
	.align		4
        /*000c*/ 	.word	0xfffffffe
	.align		4
        /*0010*/ 	.word	0x00000000
	.align		4
        /*0014*/ 	.word	0xfffffffd
	.align		4
        /*0018*/ 	.word	0x00000000
	.align		4
        /*001c*/ 	.word	0xfffffffc


//--------------------- .text._Z7encoderiiPiS_ii  --------------------------
	.section	.text._Z7encoderiiPiS_ii,"ax",@progbits
	.align	128
        .global         _Z7encoderiiPiS_ii
        .type           _Z7encoderiiPiS_ii,@function
        .size           _Z7encoderiiPiS_ii,(.L_x_11 - _Z7encoderiiPiS_ii)
        .other          _Z7encoderiiPiS_ii,@"STO_CUDA_ENTRY STV_DEFAULT"
_Z7encoderiiPiS_ii:
.text._Z7encoderiiPiS_ii:
[----:B------:R-:W-:Y:S08]  /*0000*/  LDC R1, c[0x0][0x37c] ;  /* 0x0000df00ff017b82 */ /* 0x000ff00000000800 */
[----:B------:R-:W0:Y:S01]  /*0010*/  LDC.64 R2, c[0x0][0x380] ;  /* 0x0000e000ff027b82 */ /* 0x000e220000000a00 */
[----:B------:R-:W1:Y:S07]  /*0020*/  LDCU UR5, c[0x0][0x360] ;  /* 0x00006c00ff0577ac */ /* 0x000e6e0008000800 */
[----:B------:R-:W2:Y:S01]  /*0030*/  S2UR UR4, SR_CTAID.X ;  /* 0x00000000000479c3 */ /* 0x000ea20000002500 */
[----:B0-----:R-:W-:-:S02]  /*0040*/  IABS R7, R3 ;  /* 0x0000000300077213 */ /* 0x001fc40000000000 */
[----:B------:R-:W-:Y:S02]  /*0050*/  IADD3 R0, PT, PT, R2, -0x1, R3 ;  /* 0xffffffff02007810 */ /* 0x000fe40007ffe003 */
[----:B------:R-:W0:Y:S08]  /*0060*/  I2F.RP R6, R7 ;  /* 0x0000000700067306 */ /* 0x000e300000209400 */
[----:B0-----:R-:W0:Y:S02]  /*0070*/  MUFU.RCP R6, R6 ;  /* 0x0000000600067308 */ /* 0x001e240000001000 */
[----:B0-----:R-:W-:-:S06]  /*0080*/  VIADD R4, R6, 0xffffffe ;  /* 0x0ffffffe06047836 */ /* 0x001fcc0000000000 */
[----:B------:R0:W3:Y:S02]  /*0090*/  F2I.FTZ.U32.TRUNC.NTZ R5, R4 ;  /* 0x0000000400057305 */ /* 0x0000e4000021f000 */
[----:B0-----:R-:W-:Y:S02]  /*00a0*/  IMAD.MOV.U32 R4, RZ, RZ, RZ ;  /* 0x000000ffff047224 */ /* 0x001fe400078e00ff */
[----:B---3--:R-:W-:-:S04]  /*00b0*/  IMAD.MOV R8, RZ, RZ, -R5 ;  /* 0x000000ffff087224 */ /* 0x008fc800078e0a05 */
[----:B------:R-:W-:Y:S01]  /*00c0*/  IMAD R9, R8, R7, RZ ;  /* 0x0000000708097224 */ /* 0x000fe200078e02ff */
[----:B------:R-:W-:Y:S02]  /*00d0*/  IABS R8, R0 ;  /* 0x0000000000087213 */ /* 0x000fe40000000000 */
[----:B------:R-:W-:Y:S01]  /*00e0*/  LOP3.LUT R0, R0, R3, RZ, 0x3c, !PT ;  /* 0x0000000300007212 */ /* 0x000fe200078e3cff */
[----:B------:R-:W-:-:S06]  /*00f0*/  IMAD.HI.U32 R5, R5, R9, R4 ;  /* 0x0000000905057227 */ /* 0x000fcc00078e0004 */
[----:B------:R-:W-:-:S05]  /*0100*/  IMAD.HI.U32 R5, R5, R8, RZ ;  /* 0x0000000805057227 */ /* 0x000fca00078e00ff */
[----:B------:R-:W-:-:S05]  /*0110*/  IADD3 R6, PT, PT, -R5, RZ, RZ ;  /* 0x000000ff05067210 */ /* 0x000fca0007ffe1ff */
[C---:B------:R-:W-:Y:S02]  /*0120*/  IMAD R4, R7.reuse, R6, R8 ;  /* 0x0000000607047224 */ /* 0x040fe400078e0208 */
[----:B------:R-:W0:Y:S03]  /*0130*/  LDC.64 R8, c[0x0][0x398] ;  /* 0x0000e600ff087b82 */ /* 0x000e260000000a00 */
[----:B------:R-:W-:-:S13]  /*0140*/  ISETP.GT.U32.AND P0, PT, R7, R4, PT ;  /* 0x000000040700720c */ /* 0x000fda0003f04070 */
[----:B------:R-:W-:Y:S02]  /*0150*/  @!P0 IMAD.IADD R4, R4, 0x1, -R7 ;  /* 0x0000000104048824 */ /* 0x000fe400078e0a07 */
[----:B------:R-:W-:Y:S01]  /*0160*/  @!P0 VIADD R5, R5, 0x1 ;  /* 0x0000000105058836 */ /* 0x000fe20000000000 */
[----:B------:R-:W-:Y:S02]  /*0170*/  ISETP.GE.AND P0, PT, R0, RZ, PT ;  /* 0x000000ff0000720c */ /* 0x000fe40003f06270 */
[----:B------:R-:W-:Y:S02]  /*0180*/  ISETP.GE.U32.AND P2, PT, R4, R7, PT ;  /* 0x000000070400720c */ /* 0x000fe40003f46070 */
[----:B------:R-:W3:Y:S01]  /*0190*/  S2R R7, SR_TID.X ;  /* 0x0000000000077919 */ /* 0x000ee20000002100 */
[----:B0-----:R-:W-:-:S10]  /*01a0*/  ISETP.NE.AND P1, PT, R9, R8, PT ;  /* 0x000000080900720c */ /* 0x001fd40003f25270 */
[----:B------:R-:W-:Y:S02]  /*01b0*/  @P2 IADD3 R5, PT, PT, R5, 0x1, RZ ;  /* 0x0000000105052810 */ /* 0x000fe40007ffe0ff */
[----:B------:R-:W-:Y:S01]  /*01c0*/  ISETP.NE.AND P2, PT, R3, RZ, PT ;  /* 0x000000ff0300720c */ /* 0x000fe20003f45270 */
[----:B-123--:R-:W-:-:S12]  /*01d0*/  @!P1 EXIT ;  /* 0x000000000000994d */ /* 0x00efd80003800000 */
[----:B------:R-:W-:Y:S01]  /*01e0*/  @!P0 IMAD.MOV R5, RZ, RZ, -R5 ;  /* 0x000000ffff058224 */ /* 0x000fe200078e0a05 */
[----:B------:R-:W0:Y:S01]  /*01f0*/  LDCU.64 UR6, c[0x0][0x388] ;  /* 0x00007100ff0677ac */ /* 0x000e220008000a00 */
[----:B------:R-:W-:Y:S01]  /*0200*/  @!P2 LOP3.LUT R5, RZ, R3, RZ, 0x33, !PT ;  /* 0x00000003ff05a212 */ /* 0x000fe200078e33ff */
[----:B------:R-:W-:Y:S01]  /*0210*/  IMAD R6, R9, 0xa, RZ ;  /* 0x0000000a09067824 */ /* 0x000fe200078e02ff */
[----:B------:R-:W-:-:S03]  /*0220*/  UIMAD UR4, UR4, UR5, URZ ;  /* 0x00000005040472a4 */ /* 0x000fc6000f8e02ff */
[C---:B------:R-:W-:Y:S01]  /*0230*/  IMAD R7, R5.reuse, R7, RZ ;  /* 0x0000000705077224 */ /* 0x040fe200078e02ff */
[----:B------:R-:W-:Y:S01]  /*0240*/  VIADDMNMX R9, R6, 0x9, R6, !PT ;  /* 0x0000000906097846 */ /* 0x000fe20007800106 */
[----:B------:R-:W1:Y:S02]  /*0250*/  LDCU.64 UR8, c[0x0][0x358] ;  /* 0x00006b00ff0877ac */ /* 0x000e640008000a00 */
[----:B------:R-:W-:-:S05]  /*0260*/  IMAD R7, R5, UR4, R7 ;  /* 0x0000000405077c24 */ /* 0x000fca000f8e0207 */
[----:B------:R-:W-:Y:S01]  /*0270*/  VIADDMNMX R0, R7, R5, R2, PT ;  /* 0x0000000507007246 */ /* 0x000fe20003800102 */
[----:B0-----:R-:W-:-:S03]  /*0280*/  UIADD3 UR4, UP0, UPT, UR6, 0x4, URZ ;  /* 0x0000000406047890 */ /* 0x001fc6000ff1e0ff */
[----:B------:R-:W-:Y:S01]  /*0290*/  ISETP.GT.AND P1, PT, R0, R7, PT ;  /* 0x000000070000720c */ /* 0x000fe20003f24270 */
[----:B------:R-:W-:-:S12]  /*02a0*/  UIADD3.X UR5, UPT, UPT, URZ, UR7, URZ, UP0, !UPT ;  /* 0x00000007ff057290 */ /* 0x000fd800087fe4ff */
.L_x_9:
[----:B------:R-:W-:Y:S04]  /*02b0*/  BSSY.RECONVERGENT B0, `(.L_x_0) ;  /* 0x0000035000007945 */ /* 0x000fe80003800200 */
[----:B------:R-:W-:Y:S05]  /*02c0*/  @!P1 BRA `(.L_x_1) ;  /* 0x0000000000cc9947 */ /* 0x000fea0003800000 */
[----:B------:R-:W0:Y:S01]  /*02d0*/  LDC.64 R2, c[0x0][0x390] ;  /* 0x0000e400ff027b82 */ /* 0x000e220000000a00 */
[C---:B------:R-:W-:Y:S01]  /*02e0*/  IMAD.SHL.U32 R5, R6.reuse, 0x2, RZ ;  /* 0x0000000206057824 */ /* 0x040fe200078e00ff */
[----:B------:R-:W-:Y:S01]  /*02f0*/  IADD3 R8, PT, PT, R6, 0x100, RZ ;  /* 0x0000010006087810 */ /* 0x000fe20007ffe0ff */
[--C-:B------:R-:W-:Y:S02]  /*0300*/  IMAD.MOV.U32 R12, RZ, RZ, R7.reuse ;  /* 0x000000ffff0c7224 */ /* 0x100fe400078e0007 */
[----:B------:R-:W-:Y:S02]  /*0310*/  IMAD.MOV.U32 R13, RZ, RZ, R7 ;  /* 0x000000ffff0d7224 */ /* 0x000fe400078e0007 */
[----:B0-----:R-:W-:-:S07]  /*0320*/  IMAD.WIDE R2, R5, 0x4, R2 ;  /* 0x0000000405027825 */ /* 0x001fce00078e0202 */
.L_x_8:
[----:B------:R-:W0:Y:S02]  /*0330*/  LDC.64 R4, c[0x0][0x388] ;  /* 0x0000e200ff047b82 */ /* 0x000e240000000a00 */
[----:B0-----:R-:W-:-:S05]  /*0340*/  IMAD.WIDE R4, R13, 0x4, R4 ;  /* 0x000000040d047825 */ /* 0x001fca00078e0204 */
[----:B-1----:R-:W2:Y:S01]  /*0350*/  LDG.E R19, desc[UR8][R4.64] ;  /* 0x0000000804137981 */ /* 0x002ea2000c1e1900 */
[----:B------:R-:W-:Y:S01]  /*0360*/  BSSY.RECONVERGENT B1, `(.L_x_2) ;  /* 0x0000026000017945 */ /* 0x000fe20003800200 */
[----:B--2---:R-:W-:-:S13]  /*0370*/  ISETP.NE.AND P0, PT, R19, -0x1, PT ;  /* 0xffffffff1300780c */ /* 0x004fda0003f05270 */
[----:B------:R-:W-:Y:S05]  /*0380*/  @!P0 BRA `(.L_x_3) ;  /* 0x0000000000888947 */ /* 0x000fea0003800000 */
[----:B------:R-:W-:Y:S01]  /*0390*/  IADD3 R15, PT, PT, R13, 0x1, RZ ;  /* 0x000000010d0f7810 */ /* 0x000fe20007ffe0ff */
[----:B------:R-:W-:Y:S01]  /*03a0*/  BSSY.RECONVERGENT B2, `(.L_x_4) ;  /* 0x000000f000027945 */ /* 0x000fe20003800200 */
[----:B------:R-:W-:Y:S02]  /*03b0*/  IMAD.MOV.U32 R17, RZ, RZ, R13 ;  /* 0x000000ffff117224 */ /* 0x000fe400078e000d */
[----:B------:R-:W-:-:S07]  /*03c0*/  VIMNMX R13, PT, PT, R0, R15, !PT ;  /* 0x0000000f000d7248 */ /* 0x000fce0007fe0100 */
.L_x_6:
[----:B------:R-:W-:Y:S01]  /*03d0*/  ISETP.GE.AND P0, PT, R15, R0, PT ;  /* 0x000000000f00720c */ /* 0x000fe20003f06270 */
[----:B------:R-:W-:-:S12]  /*03e0*/  IMAD.MOV.U32 R12, RZ, RZ, R15 ;  /* 0x000000ffff0c7224 */ /* 0x000fd800078e000f */
[----:B------:R-:W-:Y:S05]  /*03f0*/  @P0 BRA `(.L_x_5) ;  /* 0x0000000000240947 */ /* 0x000fea0003800000 */
[----:B------:R-:W-:Y:S01]  /*0400*/  MOV R10, UR4 ;  /* 0x00000004000a7c02 */ /* 0x000fe20008000f00 */
[----:B------:R-:W-:-:S04]  /*0410*/  IMAD.U32 R11, RZ, RZ, UR5 ;  /* 0x00000005ff0b7e24 */ /* 0x000fc8000f8e00ff */
[----:B------:R-:W-:-:S06]  /*0420*/  IMAD.WIDE R10, R17, 0x4, R10 ;  /* 0x00000004110a7825 */ /* 0x000fcc00078e020a */
[----:B------:R-:W2:Y:S01]  /*0430*/  LDG.E R10, desc[UR8][R10.64] ;  /* 0x000000080a0a7981 */ /* 0x000ea2000c1e1900 */
[----:B------:R-:W-:Y:S01]  /*0440*/  VIADD R15, R15, 0x1 ;  /* 0x000000010f0f7836 */ /* 0x000fe20000000000 */
[----:B------:R-:W-:Y:S02]  /*0450*/  IADD3 R17, PT, PT, R17, 0x1, RZ ;  /* 0x0000000111117810 */ /* 0x000fe40007ffe0ff */
[----:B--2---:R-:W-:-:S13]  /*0460*/  ISETP.NE.AND P0, PT, R10, -0x1, PT ;  /* 0xffffffff0a00780c */ /* 0x004fda0003f05270 */
[----:B------:R-:W-:Y:S05]  /*0470*/  @!P0 BRA `(.L_x_6) ;  /* 0xfffffffc00d48947 */ /* 0x000fea000383ffff */
[----:B------:R-:W-:-:S07]  /*0480*/  IMAD.MOV.U32 R13, RZ, RZ, R12 ;  /* 0x000000ffff0d7224 */ /* 0x000fce00078e000c */
.L_x_5:
[----:B------:R-:W-:Y:S05]  /*0490*/  BSYNC.RECONVERGENT B2 ;  /* 0x0000000000027941 */ /* 0x000fea0003800200 */
.L_x_4:
[----:B------:R-:W2:Y:S01]  /*04a0*/  LDG.E R10, desc[UR8][R2.64] ;  /* 0x00000008020a7981 */ /* 0x000ea2000c1e1900 */
[----:B------:R-:W-:Y:S01]  /*04b0*/  IMAD.MOV.U32 R12, RZ, RZ, R13 ;  /* 0x000000ffff0c7224 */ /* 0x000fe200078e000d */
[----:B--2---:R-:W-:-:S13]  /*04c0*/  ISETP.NE.AND P0, PT, R19, R10, PT ;  /* 0x0000000a1300720c */ /* 0x004fda0003f05270 */
[----:B------:R-:W-:Y:S05]  /*04d0*/  @P0 BRA `(.L_x_7) ;  /* 0x0000000000380947 */ /* 0x000fea0003800000 */
[----:B------:R-:W0:Y:S01]  /*04e0*/  LDC.64 R10, c[0x0][0x388] ;  /* 0x0000e200ff0a7b82 */ /* 0x000e220000000a00 */
[----:B------:R-:W2:Y:S01]  /*04f0*/  LDG.E R15, desc[UR8][R2.64+0x4] ;  /* 0x00000408020f7981 */ /* 0x000ea2000c1e1900 */
[----:B0-----:R-:W-:-:S05]  /*0500*/  IMAD.WIDE R10, R13, 0x4, R10 ;  /* 0x000000040d0a7825 */ /* 0x001fca00078e020a */
[----:B------:R-:W3:Y:S02]  /*0510*/  LDG.E R12, desc[UR8][R10.64] ;  /* 0x000000080a0c7981 */ /* 0x000ee4000c1e1900 */
[----:B---3--:R-:W-:-:S04]  /*0520*/  ISETP.NE.AND P0, PT, R12, -0x1, PT ;  /* 0xffffffff0c00780c */ /* 0x008fc80003f05270 */
[----:B--2---:R-:W-:Y:S02]  /*0530*/  ISETP.NE.OR P0, PT, R12, R15, !P0 ;  /* 0x0000000f0c00720c */ /* 0x004fe40004705670 */
[----:B------:R-:W-:-:S11]  /*0540*/  MOV R12, R13 ;  /* 0x0000000d000c7202 */ /* 0x000fd60000000f00 */
[----:B------:R-:W-:Y:S05]  /*0550*/  @P0 BRA `(.L_x_7) ;  /* 0x0000000000180947 */ /* 0x000fea0003800000 */
[----:B------:R-:W-:Y:S02]  /*0560*/  IMAD.MOV.U32 R15, RZ, RZ, -0x1 ;  /* 0xffffffffff0f7424 */ /* 0x000fe400078e00ff */
[----:B------:R-:W-:-:S03]  /*0570*/  IMAD.MOV.U32 R12, RZ, RZ, R13 ;  /* 0x000000ffff0c7224 */ /* 0x000fc600078e000d */
[----:B------:R0:W-:Y:S04]  /*0580*/  STG.E desc[UR8][R4.64], R15 ;  /* 0x0000000f04007986 */ /* 0x0001e8000c101908 */
[----:B------:R0:W-:Y:S01]  /*0590*/  STG.E desc[UR8][R10.64], R8 ;  /* 0x000000080a007986 */ /* 0x0001e2000c101908 */
[----:B------:R-:W-:Y:S05]  /*05a0*/  BRA `(.L_x_7) ;  /* 0x0000000000047947 */ /* 0x000fea0003800000 */
.L_x_3:
[----:B------:R-:W-:-:S07]  /*05b0*/  IADD3 R13, PT, PT, R13, 0x1, RZ ;  /* 0x000000010d0d7810 */ /* 0x000fce0007ffe0ff */
.L_x_7:
[----:B------:R-:W-:Y:S05]  /*05c0*/  BSYNC.RECONVERGENT B1 ;  /* 0x0000000000017941 */ /* 0x000fea0003800200 */
.L_x_2:
[----:B0-----:R-:W-:-:S04]  /*05d0*/  VIMNMX R5, PT, PT, R12, R13, !PT ;  /* 0x0000000d0c057248 */ /* 0x001fc80007fe0100 */
[----:B------:R-:W-:-:S13]  /*05e0*/  ISETP.GE.AND P0, PT, R5, R0, PT ;  /* 0x000000000500720c */ /* 0x000fda0003f06270 */
[----:B------:R-:W-:Y:S05]  /*05f0*/  @!P0 BRA `(.L_x_8) ;  /* 0xfffffffc004c8947 */ /* 0x000fea000383ffff */
.L_x_1:
[----:B-1----:R-:W-:Y:S05]  /*0600*/  BSYNC.RECONVERGENT B0 ;  /* 0x0000000000007941 */ /* 0x002fea0003800200 */
.L_x_0:
[C---:B------:R-:W-:Y:S01]  /*0610*/  ISETP.NE.AND P0, PT, R6.reuse, R9, PT ;  /* 0x000000090600720c */ /* 0x040fe20003f05270 */
[----:B------:R-:W-:-:S12]  /*0620*/  VIADD R6, R6, 0x1 ;  /* 0x0000000106067836 */ /* 0x000fd80000000000 */
[----:B------:R-:W-:Y:S05]  /*0630*/  @P0 BRA `(.L_x_9) ;  /* 0xfffffffc001c0947 */ /* 0x000fea000383ffff */
[----:B------:R-:W-:Y:S05]  /*0640*/  EXIT ;  /* 0x000000000000794d */ /* 0x000fea0003800000 */
.L_x_10:
[----:B------:R-:W-:-:S00]  /*0650*/  BRA `(.L_x_10) ;  /* 0xfffffffc00fc7947 */ /* 0x000fc0000383ffff */
[----:B------:R-:W-:-:S00]  /*0660*/  NOP ;  /* 0x0000000000007918 */ /* 0x000fc00000000000 */
        /* <DEDUP_REMOVED lines=9> */
.L_x_11:


//--------------------- .nv.shared.reserved.0     --------------------------
	.section	.nv.shared.reserved.0,"aw",@nobits
	.weak		__nv_reservedSMEM_offset_0_alias
	.size		__nv_reservedSMEM_offset_0_alias, 0, 64
	.other		__nv_reservedSMEM_offset_0_alias,@"STO_CUDA_RESERVED_SHARED STV_DEFAULT"
__nv_reservedSMEM_offset_0_alias:
	.zero		0
	.zero		64


//--------------------- .nv.constant0._Z7encoderiiPiS_ii --------------------------
	.section	.nv.constant0._Z7encoderiiPiS_ii,"a",@progbits
	.sectionflags	@""
	.align	4
.nv.constant0._Z7encoderiiPiS_ii:
	.zero		928


//--------------------- SYMBOLS --------------------------

	.type		.nv.reservedSmem.offset0,@object
	.size		.nv.reservedSmem.offset0,0x4
